	.headerflags	@"EF_CUDA_TEXMODE_UNIFIED EF_CUDA_64BIT_ADDRESS EF_CUDA_ACCELERATORS EF_CUDA_SM90 EF_CUDA_VIRTUAL_SM(EF_CUDA_SM90)"
	.elftype	@"ET_EXEC"


//--------------------- .nv.info                  --------------------------
	.section	.nv.info,"",@"SHT_CUDA_INFO"
	.align	4


	//----- nvinfo : EIATTR_REGCOUNT
	.align		4
        /*0000*/ 	.byte	0x04, 0x2f
        /*0002*/ 	.short	(.L_1 - .L_0)
	.align		4
.L_0:
        /*0004*/ 	.word	index@(triton_poi_fused_add_addmm_mul_79)
        /*0008*/ 	.word	0x00000016


	//----- nvinfo : EIATTR_MIN_STACK_SIZE
	.align		4
.L_1:
        /*000c*/ 	.byte	0x04, 0x12
        /*000e*/ 	.short	(.L_3 - .L_2)
	.align		4
.L_2:
        /*0010*/ 	.word	index@(triton_poi_fused_add_addmm_mul_79)
        /*0014*/ 	.word	0x00000000


	//----- nvinfo : EIATTR_FRAME_SIZE
	.align		4
.L_3:
        /*0018*/ 	.byte	0x04, 0x11
        /*001a*/ 	.short	(.L_5 - .L_4)
	.align		4
.L_4:
        /*001c*/ 	.word	index@(triton_poi_fused_add_addmm_mul_79)
        /*0020*/ 	.word	0x00000000


	//----- nvinfo : EIATTR_MIN_STACK_SIZE
	.align		4
.L_5:
        /*0024*/ 	.byte	0x04, 0x12
        /*0026*/ 	.short	(.L_7 - .L_6)
	.align		4
.L_6:
        /*0028*/ 	.word	index@(triton_poi_fused_add_addmm_mul_79)
        /*002c*/ 	.word	0x00000000
.L_7:


//--------------------- .nv.info.triton_poi_fused_add_addmm_mul_79 --------------------------
	.section	.nv.info.triton_poi_fused_add_addmm_mul_79,"",@"SHT_CUDA_INFO"
	.sectionflags	@""
	.align	4


	//----- nvinfo : EIATTR_CUDA_API_VERSION
	.align		4
        /*0000*/ 	.byte	0x04, 0x37
        /*0002*/ 	.short	(.L_9 - .L_8)
.L_8:
        /*0004*/ 	.word	0x0000007c


	//----- nvinfo : EIATTR_KPARAM_INFO
	.align		4
.L_9:
        /*0008*/ 	.byte	0x04, 0x17
        /*000a*/ 	.short	(.L_11 - .L_10)
.L_10:
        /*000c*/ 	.word	0x00000000
        /*0010*/ 	.short	0x0004
        /*0012*/ 	.short	0x0020
        /*0014*/ 	.byte	0x00, 0xf0, 0x11, 0x00


	//----- nvinfo : EIATTR_KPARAM_INFO
	.align		4
.L_11:
        /*0018*/ 	.byte	0x04, 0x17
        /*001a*/ 	.short	(.L_13 - .L_12)
.L_12:
        /*001c*/ 	.word	0x00000000
        /*0020*/ 	.short	0x0003
        /*0022*/ 	.short	0x0018
        /*0024*/ 	.byte	0x00, 0xf4, 0x21, 0x00


	//----- nvinfo : EIATTR_KPARAM_INFO
	.align		4
.L_13:
        /*0028*/ 	.byte	0x04, 0x17
        /*002a*/ 	.short	(.L_15 - .L_14)
.L_14:
        /*002c*/ 	.word	0x00000000
        /*0030*/ 	.short	0x0002
        /*0032*/ 	.short	0x0010
        /*0034*/ 	.byte	0x00, 0xf4, 0x21, 0x00


	//----- nvinfo : EIATTR_KPARAM_INFO
	.align		4
.L_15:
        /*0038*/ 	.byte	0x04, 0x17
        /*003a*/ 	.short	(.L_17 - .L_16)
.L_16:
        /*003c*/ 	.word	0x00000000
        /*0040*/ 	.short	0x0001
        /*0042*/ 	.short	0x0008
        /*0044*/ 	.byte	0x00, 0xf4, 0x21, 0x00


	//----- nvinfo : EIATTR_KPARAM_INFO
	.align		4
.L_17:
        /*0048*/ 	.byte	0x04, 0x17
        /*004a*/ 	.short	(.L_19 - .L_18)
.L_18:
        /*004c*/ 	.word	0x00000000
        /*0050*/ 	.short	0x0000
        /*0052*/ 	.short	0x0000
        /*0054*/ 	.byte	0x00, 0xf4, 0x21, 0x00


	//----- nvinfo : EIATTR_SPARSE_MMA_MASK
	.align		4
.L_19:
        /*0058*/ 	.byte	0x03, 0x50
        /*005a*/ 	.short	0x0000


	//----- nvinfo : EIATTR_MAXREG_COUNT
	.align		4
        /*005c*/ 	.byte	0x03, 0x1b
        /*005e*/ 	.short	0x00ff


	//----- nvinfo : EIATTR_EXIT_INSTR_OFFSETS
	.align		4
        /*0060*/ 	.byte	0x04, 0x1c
        /*0062*/ 	.short	(.L_21 - .L_20)


	//   ....[0]....
.L_20:
        /*0064*/ 	.word	0x000002c0


	//----- nvinfo : EIATTR_REQNTID
	.align		4
.L_21:
        /*0068*/ 	.byte	0x04, 0x10
        /*006a*/ 	.short	(.L_23 - .L_22)
.L_22:
        /*006c*/ 	.word	0x00000080
        /*0070*/ 	.word	0x00000001
        /*0074*/ 	.word	0x00000001


	//----- nvinfo : EIATTR_CBANK_PARAM_SIZE
	.align		4
.L_23:
        /*0078*/ 	.byte	0x03, 0x19
        /*007a*/ 	.short	0x0024


	//----- nvinfo : EIATTR_PARAM_CBANK
	.align		4
        /*007c*/ 	.byte	0x04, 0x0a
        /*007e*/ 	.short	(.L_25 - .L_24)
	.align		4
.L_24:
        /*0080*/ 	.word	index@(.nv.constant0.triton_poi_fused_add_addmm_mul_79)
        /*0084*/ 	.short	0x0210
        /*0086*/ 	.short	0x0024


	//----- nvinfo : EIATTR_SW_WAR
	.align		4
.L_25:
        /*0088*/ 	.byte	0x04, 0x36
        /*008a*/ 	.short	(.L_27 - .L_26)
.L_26:
        /*008c*/ 	.word	0x00000008
.L_27:


//--------------------- .nv.callgraph             --------------------------
	.section	.nv.callgraph,"",@"SHT_CUDA_CALLGRAPH"
	.align	4
	.sectionentsize	8
	.align		4
        /*0000*/ 	.word	0x00000000
	.align		4
        /*0004*/ 	.word	0xffffffff
	.align		4
        /*0008*/ 	.word	0x00000000
	.align		4
        /*000c*/ 	.word	0xfffffffe
	.align		4
        /*0010*/ 	.word	0x00000000
	.align		4
        /*0014*/ 	.word	0xfffffffd
	.align		4
        /*0018*/ 	.word	0x00000000
	.align		4
        /*001c*/ 	.word	0xfffffffc


//--------------------- .text.triton_poi_fused_add_addmm_mul_79 --------------------------
	.section	.text.triton_poi_fused_add_addmm_mul_79,"ax",@progbits
	.align	128
        .global         triton_poi_fused_add_addmm_mul_79
        .type           triton_poi_fused_add_addmm_mul_79,@function
        .size           triton_poi_fused_add_addmm_mul_79,(.L_x_1 - triton_poi_fused_add_addmm_mul_79)
        .other          triton_poi_fused_add_addmm_mul_79,@"STO_CUDA_ENTRY STV_DEFAULT"
triton_poi_fused_add_addmm_mul_79:
.text.triton_poi_fused_add_addmm_mul_79:
[----:B------:R-:W-:Y:S01]  /*0000*/  LDC R1, c[0x0][0x28] ;  /* 0x00000a00ff017b82 */ /* 0x000fe20000000800 */
[----:B------:R-:W1:Y:S07]  /*0010*/  S2R R0, SR_TID.X ;  /* 0x0000000000007919 */ /* 0x000e6e0000002100 */
[----:B------:R-:W2:Y:S01]  /*0020*/  LDC.64 R4, c[0x0][0x218] ;  /* 0x00008600ff047b82 */ /* 0x000ea20000000a00 */
[----:B------:R-:W-:Y:S01]  /*0030*/  ULDC.64 UR4, c[0x0][0x208] ;  /* 0x0000820000047ab9 */ /* 0x000fe20000000a00 */
[----:B------:R-:W3:Y:S06]  /*0040*/  S2R R3, SR_CTAID.X ;  /* 0x0000000000037919 */ /* 0x000eec0000002500 */
[----:B------:R-:W4:Y:S01]  /*0050*/  LDC.64 R6, c[0x0][0x210] ;  /* 0x00008400ff067b82 */ /* 0x000f220000000a00 */
[----:B-1----:R-:W-:-:S04]  /*0060*/  SHF.L.U32 R0, R0, 0x1, RZ ;  /* 0x0000000100007819 */ /* 0x002fc800000006ff */
[----:B------:R-:W-:-:S04]  /*0070*/  LOP3.LUT R0, R0, 0xfe, RZ, 0xc0, !PT ;  /* 0x000000fe00007812 */ /* 0x000fc800078ec0ff */
[----:B---3--:R-:W-:Y:S02]  /*0080*/  LEA R0, R3, R0, 0x8 ;  /* 0x0000000003007211 */ /* 0x008fe400078e40ff */
[----:B------:R-:W1:Y:S02]  /*0090*/  LDC.64 R2, c[0x0][0x220] ;  /* 0x00008800ff027b82 */ /* 0x000e640000000a00 */
[----:B------:R-:W-:Y:S01]  /*00a0*/  SHF.R.S32.HI R9, RZ, 0x1f, R0 ;  /* 0x0000001fff097819 */ /* 0x000fe20000011400 */
[----:B------:R-:W-:-:S03]  /*00b0*/  IMAD.HI R8, R0, 0x38e38e39, RZ ;  /* 0x38e38e3900087827 */ /* 0x000fc600078e02ff */
[----:B------:R-:W-:Y:S02]  /*00c0*/  LEA.HI R10, R9, R0, RZ, 0x9 ;  /* 0x00000000090a7211 */ /* 0x000fe400078f48ff */
[----:B------:R-:W-:Y:S02]  /*00d0*/  SHF.R.U32.HI R11, RZ, 0x1f, R8 ;  /* 0x0000001fff0b7819 */ /* 0x000fe40000011608 */
[----:B------:R-:W-:Y:S02]  /*00e0*/  LOP3.LUT R9, R10, 0xfffffe00, RZ, 0xc0, !PT ;  /* 0xfffffe000a097812 */ /* 0x000fe400078ec0ff */
[----:B------:R-:W-:Y:S02]  /*00f0*/  LEA.HI.SX32 R8, R8, R11, 0x15 ;  /* 0x0000000b08087211 */ /* 0x000fe400078faaff */
[----:B------:R-:W-:-:S05]  /*0100*/  IADD3 R9, R0, -R9, RZ ;  /* 0x8000000900097210 */ /* 0x000fca0007ffe0ff */
[----:B------:R-:W-:-:S04]  /*0110*/  IMAD R15, R8, 0x2400, R9 ;  /* 0x00002400080f7824 */ /* 0x000fc800078e0209 */
[----:B------:R-:W-:Y:S02]  /*0120*/  IMAD R11, R8, -0x2200, R15 ;  /* 0xffffde00080b7824 */ /* 0x000fe400078e020f */
[----:B-1----:R-:W-:-:S04]  /*0130*/  IMAD.WIDE R2, R9, 0x4, R2 ;  /* 0x0000000409027825 */ /* 0x002fc800078e0202 */
[----:B--2---:R-:W-:Y:S02]  /*0140*/  IMAD.WIDE R4, R11, 0x4, R4 ;  /* 0x000000040b047825 */ /* 0x004fe400078e0204 */
[----:B------:R-:W2:Y:S02]  /*0150*/  LDG.E.EL.64 R2, desc[UR4][R2.64] ;  /* 0x0000000402027981 */ /* 0x000ea4000c2e1b00 */
[--C-:B----4-:R-:W-:Y:S02]  /*0160*/  IMAD.WIDE R14, R15, 0x4, R6.reuse ;  /* 0x000000040f0e7825 */ /* 0x110fe400078e0206 */
[----:B------:R-:W2:Y:S02]  /*0170*/  LDG.E.EL.64 R4, desc[UR4][R4.64] ;  /* 0x0000000404047981 */ /* 0x000ea4000c2e1b00 */
[----:B------:R-:W-:Y:S02]  /*0180*/  IMAD.WIDE R6, R0, 0x4, R6 ;  /* 0x0000000400067825 */ /* 0x000fe400078e0206 */
[----:B------:R-:W3:Y:S04]  /*0190*/  LDG.E.EL.64 R8, desc[UR4][R14.64+0x4800] ;  /* 0x004800040e087981 */ /* 0x000ee8000c2e1b00 */
[----:B------:R-:W4:Y:S04]  /*01a0*/  LDG.E.64 R6, desc[UR4][R6.64] ;  /* 0x0000000406067981 */ /* 0x000f28000c1e1b00 */
[----:B------:R-:W4:Y:S01]  /*01b0*/  LDG.E.EL.64 R12, desc[UR4][R14.64+0x4000] ;  /* 0x004000040e0c7981 */ /* 0x000f22000c2e1b00 */
[----:B------:R-:W-:-:S02]  /*01c0*/  SHF.R.S32.HI R16, RZ, 0x9, R10 ;  /* 0x00000009ff107819 */ /* 0x000fc4000001140a */
[----:B------:R-:W1:Y:S03]  /*01d0*/  LDC.64 R10, c[0x0][0x228] ;  /* 0x00008a00ff0a7b82 */ /* 0x000e660000000a00 */
[----:B------:R-:W-:-:S05]  /*01e0*/  IMAD.HI R17, R16, 0x38e38e39, RZ ;  /* 0x38e38e3910117827 */ /* 0x000fca00078e02ff */
[----:B------:R-:W-:-:S04]  /*01f0*/  SHF.R.U32.HI R18, RZ, 0x1f, R17 ;  /* 0x0000001fff127819 */ /* 0x000fc80000011611 */
[----:B------:R-:W-:-:S05]  /*0200*/  LEA.HI.SX32 R17, R17, R18, 0x1e ;  /* 0x0000001211117211 */ /* 0x000fca00078ff2ff */
[----:B------:R-:W-:-:S05]  /*0210*/  IMAD R17, R17, -0x12, R16 ;  /* 0xffffffee11117824 */ /* 0x000fca00078e0210 */
[C---:B------:R-:W-:Y:S02]  /*0220*/  ISETP.NE.AND P0, PT, R17.reuse, 0x9, PT ;  /* 0x000000091100780c */ /* 0x040fe40003f05270 */
[----:B------:R-:W-:Y:S01]  /*0230*/  ISETP.NE.AND P1, PT, R17, 0x8, PT ;  /* 0x000000081100780c */ /* 0x000fe20003f25270 */
[----:B-1----:R-:W-:-:S04]  /*0240*/  IMAD.WIDE R10, R0, 0x4, R10 ;  /* 0x00000004000a7825 */ /* 0x002fc800078e020a */
[----:B--2---:R-:W-:Y:S01]  /*0250*/  FADD R19, R4, R2 ;  /* 0x0000000204137221 */ /* 0x004fe20000000000 */
[----:B------:R-:W-:-:S03]  /*0260*/  FADD R2, R5, R3 ;  /* 0x0000000305027221 */ /* 0x000fc60000000000 */
[----:B---3--:R-:W-:Y:S01]  /*0270*/  FADD R8, R8, R19 ;  /* 0x0000001308087221 */ /* 0x008fe20000000000 */
[----:B------:R-:W-:Y:S01]  /*0280*/  FADD R9, R9, R2 ;  /* 0x0000000209097221 */ /* 0x000fe20000000000 */
[----:B----4-:R-:W-:Y:S02]  /*0290*/  @P0 SEL R8, R12, R6, !P1 ;  /* 0x000000060c080207 */ /* 0x010fe40004800000 */
[----:B------:R-:W-:-:S05]  /*02a0*/  @P0 SEL R9, R13, R7, !P1 ;  /* 0x000000070d090207 */ /* 0x000fca0004800000 */
[----:B------:R-:W-:Y:S01]  /*02b0*/  STG.E.64 desc[UR4][R10.64], R8 ;  /* 0x000000080a007986 */ /* 0x000fe2000c101b04 */
[----:B------:R-:W-:Y:S05]  /*02c0*/  EXIT ;  /* 0x000000000000794d */ /* 0x000fea0003800000 */
.L_x_0:
[----:B------:R-:W-:-:S00]  /*02d0*/  BRA `(.L_x_0) ;  /* 0xfffffffc00fc7947 */ /* 0x000fc0000383ffff */
[----:B------:R-:W-:-:S00]  /*02e0*/  NOP ;  /* 0x0000000000007918 */ /* 0x000fc00000000000 */
        /* <DEDUP_REMOVED lines=9> */
.L_x_1:


//--------------------- .nv.constant0.triton_poi_fused_add_addmm_mul_79 --------------------------
	.section	.nv.constant0.triton_poi_fused_add_addmm_mul_79,"a",@progbits
	.sectionflags	@""
	.align	4
.nv.constant0.triton_poi_fused_add_addmm_mul_79:
	.zero		564
